//
// Generated by NVIDIA NVVM Compiler
//
// Compiler Build ID: CL-36424714
// Cuda compilation tools, release 13.0, V13.0.88
// Based on NVVM 20.0.0
//

.version 9.0
.target sm_100
.address_size 64

	// .globl	_Z5msortPiS_i
.global .align 4 .u32 count;

.visible .entry _Z5msortPiS_i(
	.param .u64 .ptr .align 1 _Z5msortPiS_i_param_0,
	.param .u64 .ptr .align 1 _Z5msortPiS_i_param_1,
	.param .u32 _Z5msortPiS_i_param_2
)
{
	.reg .pred 	%p<34>;
	.reg .b32 	%r<136>;
	.reg .b32 	%f<31>;
	.reg .b64 	%rd<35>;

	ld.param.u64 	%rd11, [_Z5msortPiS_i_param_0];
	ld.param.u64 	%rd12, [_Z5msortPiS_i_param_1];
	ld.param.u32 	%r63, [_Z5msortPiS_i_param_2];
	cvta.to.global.u64 	%rd1, %rd11;
	cvta.to.global.u64 	%rd2, %rd12;
	mov.u32 	%r64, %ctaid.x;
	mov.u32 	%r65, %ntid.x;
	mov.u32 	%r66, %tid.x;
	mad.lo.s32 	%r1, %r64, %r65, %r66;
	cvt.rn.f32.s32 	%f1, %r63;
	setp.lt.s32 	%p1, %r63, 1;
	mul.f32 	%f2, %f1, 0f4B000000;
	selp.f32 	%f3, %f2, %f1, %p1;
	selp.f32 	%f4, 0fC1B80000, 0f00000000, %p1;
	mov.b32 	%r67, %f3;
	add.s32 	%r68, %r67, -1060439283;
	and.b32  	%r69, %r68, -8388608;
	sub.s32 	%r70, %r67, %r69;
	mov.b32 	%f5, %r70;
	cvt.rn.f32.s32 	%f6, %r69;
	fma.rn.f32 	%f7, %f6, 0f34000000, %f4;
	add.f32 	%f8, %f5, 0fBF800000;
	fma.rn.f32 	%f9, %f8, 0f3DC6B27F, 0fBE2C7F30;
	fma.rn.f32 	%f10, %f9, %f8, 0f3E2FCF2A;
	fma.rn.f32 	%f11, %f10, %f8, 0fBE374E43;
	fma.rn.f32 	%f12, %f11, %f8, 0f3E520BF4;
	fma.rn.f32 	%f13, %f12, %f8, 0fBE763C8B;
	fma.rn.f32 	%f14, %f13, %f8, 0f3E93BF99;
	fma.rn.f32 	%f15, %f14, %f8, 0fBEB8AA49;
	fma.rn.f32 	%f16, %f15, %f8, 0f3EF6384A;
	fma.rn.f32 	%f17, %f16, %f8, 0fBF38AA3B;
	mul.f32 	%f18, %f8, %f17;
	mul.f32 	%f19, %f8, %f18;
	fma.rn.f32 	%f20, %f8, 0f3FB8AA3B, %f19;
	add.f32 	%f21, %f7, %f20;
	setp.gt.u32 	%p2, %r67, 2139095039;
	fma.rn.f32 	%f22, %f3, 0f7F800000, 0f7F800000;
	selp.f32 	%f23, %f22, %f21, %p2;
	setp.eq.f32 	%p3, %f3, 0f00000000;
	cvt.rpi.f32.f32 	%f24, %f23;
	selp.f32 	%f25, 0fFF800000, %f24, %p3;
	cvt.rzi.s32.f32 	%r2, %f25;
	setp.lt.s32 	%p4, %r2, 1;
	@%p4 bra 	$L__BB0_30;
	mul.f32 	%f26, %f1, 0f3F000000;
	cvt.rpi.f32.f32 	%f27, %f26;
	cvt.rzi.s32.f32 	%r134, %f27;
	add.s64 	%rd3, %rd1, 8;
	add.s64 	%rd4, %rd2, 8;
	mov.b32 	%r135, 0;
	mov.u32 	%r117, %r135;
$L__BB0_2:
	setp.ge.s32 	%p5, %r1, %r134;
	@%p5 bra 	$L__BB0_29;
	mov.b32 	%r72, 2;
	shl.b32 	%r73, %r72, %r117;
	mul.lo.s32 	%r7, %r73, %r1;
	mov.b32 	%r74, 1;
	shl.b32 	%r8, %r74, %r117;
	add.s32 	%r9, %r7, %r8;
	setp.ge.s32 	%p6, %r9, %r63;
	@%p6 bra 	$L__BB0_26;
	add.s32 	%r75, %r9, %r8;
	min.s32 	%r10, %r75, %r63;
	setp.eq.s32 	%p7, %r117, 31;
	mov.u32 	%r118, %r7;
	mov.u32 	%r119, %r9;
	mov.u32 	%r120, %r7;
	@%p7 bra 	$L__BB0_5;
	bra.uni 	$L__BB0_34;
$L__BB0_5:
	setp.ge.s32 	%p13, %r118, %r9;
	mov.u32 	%r124, %r120;
	@%p13 bra 	$L__BB0_13;
	sub.s32 	%r84, %r9, %r118;
	and.b32  	%r14, %r84, 3;
	setp.eq.s32 	%p14, %r14, 0;
	mov.u32 	%r124, %r120;
	mov.u32 	%r122, %r118;
	@%p14 bra 	$L__BB0_10;
	add.s32 	%r122, %r118, 1;
	mul.wide.s32 	%rd19, %r118, 4;
	add.s64 	%rd5, %rd1, %rd19;
	ld.global.u32 	%r85, [%rd5];
	add.s32 	%r124, %r120, 1;
	mul.wide.s32 	%rd20, %r120, 4;
	add.s64 	%rd6, %rd2, %rd20;
	st.global.u32 	[%rd6], %r85;
	setp.eq.s32 	%p15, %r14, 1;
	@%p15 bra 	$L__BB0_10;
	add.s32 	%r122, %r118, 2;
	ld.global.u32 	%r86, [%rd5+4];
	add.s32 	%r124, %r120, 2;
	st.global.u32 	[%rd6+4], %r86;
	setp.eq.s32 	%p16, %r14, 2;
	@%p16 bra 	$L__BB0_10;
	add.s32 	%r122, %r118, 3;
	ld.global.u32 	%r87, [%rd5+8];
	add.s32 	%r124, %r120, 3;
	st.global.u32 	[%rd6+8], %r87;
$L__BB0_10:
	sub.s32 	%r88, %r118, %r9;
	setp.gt.u32 	%p17, %r88, -4;
	@%p17 bra 	$L__BB0_13;
	sub.s32 	%r89, %r122, %r7;
	sub.s32 	%r127, %r89, %r8;
$L__BB0_12:
	mul.wide.s32 	%rd21, %r122, 4;
	add.s64 	%rd22, %rd3, %rd21;
	mul.wide.s32 	%rd23, %r124, 4;
	add.s64 	%rd24, %rd4, %rd23;
	ld.global.u32 	%r90, [%rd22+-8];
	st.global.u32 	[%rd24+-8], %r90;
	ld.global.u32 	%r91, [%rd22+-4];
	st.global.u32 	[%rd24+-4], %r91;
	ld.global.u32 	%r92, [%rd22];
	st.global.u32 	[%rd24], %r92;
	add.s32 	%r122, %r122, 4;
	ld.global.u32 	%r93, [%rd22+4];
	add.s32 	%r124, %r124, 4;
	st.global.u32 	[%rd24+4], %r93;
	add.s32 	%r127, %r127, 4;
	setp.eq.s32 	%p18, %r127, 0;
	@%p18 bra 	$L__BB0_13;
	bra.uni 	$L__BB0_12;
$L__BB0_13:
	setp.ge.s32 	%p19, %r119, %r10;
	@%p19 bra 	$L__BB0_19;
	sub.s32 	%r94, %r10, %r119;
	and.b32  	%r32, %r94, 3;
	setp.eq.s32 	%p20, %r32, 0;
	mov.u32 	%r125, %r124;
	mov.u32 	%r126, %r119;
	@%p20 bra 	$L__BB0_18;
	add.s32 	%r126, %r119, 1;
	mul.wide.s32 	%rd25, %r119, 4;
	add.s64 	%rd7, %rd1, %rd25;
	ld.global.u32 	%r95, [%rd7];
	add.s32 	%r125, %r124, 1;
	mul.wide.s32 	%rd26, %r124, 4;
	add.s64 	%rd8, %rd2, %rd26;
	st.global.u32 	[%rd8], %r95;
	setp.eq.s32 	%p21, %r32, 1;
	@%p21 bra 	$L__BB0_18;
	add.s32 	%r126, %r119, 2;
	ld.global.u32 	%r96, [%rd7+4];
	add.s32 	%r125, %r124, 2;
	st.global.u32 	[%rd8+4], %r96;
	setp.eq.s32 	%p22, %r32, 2;
	@%p22 bra 	$L__BB0_18;
	add.s32 	%r126, %r119, 3;
	ld.global.u32 	%r97, [%rd7+8];
	add.s32 	%r125, %r124, 3;
	st.global.u32 	[%rd8+8], %r97;
$L__BB0_18:
	sub.s32 	%r98, %r119, %r10;
	setp.gt.u32 	%p23, %r98, -4;
	@%p23 bra 	$L__BB0_19;
	bra.uni 	$L__BB0_33;
$L__BB0_19:
	setp.ge.s32 	%p25, %r7, %r10;
	@%p25 bra 	$L__BB0_26;
	sub.s32 	%r103, %r10, %r7;
	and.b32  	%r47, %r103, 3;
	setp.eq.s32 	%p26, %r47, 0;
	mov.u32 	%r130, %r7;
	@%p26 bra 	$L__BB0_24;
	mul.wide.s32 	%rd31, %r7, 4;
	add.s64 	%rd9, %rd2, %rd31;
	ld.global.u32 	%r104, [%rd9];
	add.s64 	%rd10, %rd1, %rd31;
	st.global.u32 	[%rd10], %r104;
	add.s32 	%r130, %r7, 1;
	setp.eq.s32 	%p27, %r47, 1;
	@%p27 bra 	$L__BB0_24;
	ld.global.u32 	%r105, [%rd9+4];
	st.global.u32 	[%rd10+4], %r105;
	add.s32 	%r130, %r7, 2;
	setp.eq.s32 	%p28, %r47, 2;
	@%p28 bra 	$L__BB0_24;
	ld.global.u32 	%r106, [%rd9+8];
	st.global.u32 	[%rd10+8], %r106;
	add.s32 	%r130, %r7, 3;
$L__BB0_24:
	sub.s32 	%r107, %r7, %r10;
	setp.gt.u32 	%p29, %r107, -4;
	@%p29 bra 	$L__BB0_26;
$L__BB0_25:
	mul.wide.s32 	%rd32, %r130, 4;
	add.s64 	%rd33, %rd2, %rd32;
	ld.global.u32 	%r108, [%rd33];
	add.s64 	%rd34, %rd1, %rd32;
	st.global.u32 	[%rd34], %r108;
	ld.global.u32 	%r109, [%rd33+4];
	st.global.u32 	[%rd34+4], %r109;
	ld.global.u32 	%r110, [%rd33+8];
	st.global.u32 	[%rd34+8], %r110;
	ld.global.u32 	%r111, [%rd33+12];
	st.global.u32 	[%rd34+12], %r111;
	add.s32 	%r130, %r130, 4;
	setp.ne.s32 	%p30, %r130, %r10;
	@%p30 bra 	$L__BB0_25;
$L__BB0_26:
	membar.gl;
	atom.global.inc.u32 	%r112, [count], 1073741824;
	add.s32 	%r135, %r135, %r134;
$L__BB0_27:
	ld.volatile.global.u32 	%r113, [count];
	setp.lt.u32 	%p31, %r113, %r135;
	@%p31 bra 	$L__BB0_27;
	cvt.rn.f32.s32 	%f28, %r134;
	mul.f32 	%f29, %f28, 0f3F000000;
	cvt.rpi.f32.f32 	%f30, %f29;
	cvt.rzi.s32.f32 	%r134, %f30;
$L__BB0_29:
	add.s32 	%r117, %r117, 1;
	setp.ne.s32 	%p32, %r117, %r2;
	@%p32 bra 	$L__BB0_2;
$L__BB0_30:
	setp.ne.s32 	%p33, %r1, 0;
	@%p33 bra 	$L__BB0_32;
	mov.b32 	%r114, 0;
	st.volatile.global.u32 	[count], %r114;
$L__BB0_32:
	ret;
$L__BB0_33:
	mul.wide.s32 	%rd27, %r126, 4;
	add.s64 	%rd28, %rd1, %rd27;
	ld.global.u32 	%r99, [%rd28];
	mul.wide.s32 	%rd29, %r125, 4;
	add.s64 	%rd30, %rd2, %rd29;
	st.global.u32 	[%rd30], %r99;
	ld.global.u32 	%r100, [%rd28+4];
	st.global.u32 	[%rd30+4], %r100;
	ld.global.u32 	%r101, [%rd28+8];
	st.global.u32 	[%rd30+8], %r101;
	add.s32 	%r126, %r126, 4;
	ld.global.u32 	%r102, [%rd28+12];
	add.s32 	%r125, %r125, 4;
	st.global.u32 	[%rd30+12], %r102;
	setp.eq.s32 	%p24, %r126, %r10;
	@%p24 bra 	$L__BB0_19;
	bra.uni 	$L__BB0_33;
$L__BB0_34:
	mul.wide.s32 	%rd13, %r118, 4;
	add.s64 	%rd14, %rd1, %rd13;
	ld.global.u32 	%r76, [%rd14];
	mul.wide.s32 	%rd15, %r119, 4;
	add.s64 	%rd16, %rd1, %rd15;
	ld.global.u32 	%r78, [%rd16];
	setp.ge.s32 	%p8, %r76, %r78;
	setp.lt.s32 	%p9, %r76, %r78;
	selp.u32 	%r80, 1, 0, %p9;
	add.s32 	%r118, %r118, %r80;
	selp.u32 	%r81, 1, 0, %p8;
	add.s32 	%r119, %r119, %r81;
	min.s32 	%r82, %r76, %r78;
	mul.wide.s32 	%rd17, %r120, 4;
	add.s64 	%rd18, %rd2, %rd17;
	st.global.u32 	[%rd18], %r82;
	add.s32 	%r120, %r120, 1;
	setp.lt.s32 	%p10, %r118, %r9;
	setp.lt.s32 	%p11, %r119, %r10;
	and.pred  	%p12, %p10, %p11;
	@%p12 bra 	$L__BB0_34;
	bra.uni 	$L__BB0_5;

}


// ===== COMPILED SASS (sm_100) =====

	.target	sm_100

	.elftype	@"ET_EXEC"


//--------------------- .note.nv.tkinfo           --------------------------
	.section	.note.nv.tkinfo,"",@"SHT_NOTE"
	.sectionflags	@"SHF_NOTE_NV_TKINFO"
	.tkinfo
        /*0018*/ 	.word	0x00000002
        /*0030*/ 	.string	""
        /*0030*/ 	.string	"ptxas"
        /*0030*/ 	.string	"Cuda compilation tools, release 13.0, V13.0.88"
        /*0030*/ 	.string	"Build cuda_13.0.r13.0/compiler.36424714_0"
        /*0030*/ 	.string	"-arch sm_100 -m 64 "



//--------------------- .note.nv.cuinfo           --------------------------
	.section	.note.nv.cuinfo,"",@"SHT_NOTE"
	.sectionflags	@"SHF_NOTE_NV_CUINFO"
        /*0018*/ 	.short	0x0002
        /*001a*/ 	.short	0x0064
        /*001c*/ 	.short	0x0082
	.zero		2


//--------------------- .nv.info                  --------------------------
	.section	.nv.info,"",@"SHT_CUDA_INFO"
	.align	4


	//----- nvinfo : EIATTR_REGCOUNT
	.align		4
        /*0000*/ 	.byte	0x04, 0x2f
        /*0002*/ 	.short	(.L_2 - .L_1)
	.align		4
.L_1:
        /*0004*/ 	.word	index@(_Z5msortPiS_i)
        /*0008*/ 	.word	0x0000001e


	//----- nvinfo : EIATTR_FRAME_SIZE
	.align		4
.L_2:
        /*000c*/ 	.byte	0x04, 0x11
        /*000e*/ 	.short	(.L_4 - .L_3)
	.align		4
.L_3:
        /*0010*/ 	.word	index@(_Z5msortPiS_i)
        /*0014*/ 	.word	0x00000000


	//----- nvinfo : EIATTR_MIN_STACK_SIZE
	.align		4
.L_4:
        /*0018*/ 	.byte	0x04, 0x12
        /*001a*/ 	.short	(.L_6 - .L_5)
	.align		4
.L_5:
        /*001c*/ 	.word	index@(_Z5msortPiS_i)
        /*0020*/ 	.word	0x00000000
.L_6:


//--------------------- .nv.compat                --------------------------
	.section	.nv.compat,"",@"SHT_CUDA_COMPAT_INFO"
	.align	4
        /*0000*/ 	.byte	0x02, 0x09, 0x00, 0x00, 0x02, 0x02, 0x01, 0x00, 0x02, 0x05, 0x05, 0x00, 0x03, 0x07, 0x01, 0x01
        /*0010*/ 	.byte	0x02, 0x03, 0x00, 0x00, 0x02, 0x06, 0x01, 0x00, 0x04, 0x0b, 0x08, 0x00, 0x09, 0x00, 0x00, 0x00
        /*0020*/ 	.byte	0x00, 0x00, 0x00, 0x00


//--------------------- .nv.info._Z5msortPiS_i    --------------------------
	.section	.nv.info._Z5msortPiS_i,"",@"SHT_CUDA_INFO"
	.sectionflags	@""
	.align	4


	//----- nvinfo : EIATTR_CUDA_API_VERSION
	.align		4
        /*0000*/ 	.byte	0x04, 0x37
        /*0002*/ 	.short	(.L_8 - .L_7)
.L_7:
        /*0004*/ 	.word	0x00000082


	//----- nvinfo : EIATTR_KPARAM_INFO
	.align		4
.L_8:
        /*0008*/ 	.byte	0x04, 0x17
        /*000a*/ 	.short	(.L_10 - .L_9)
.L_9:
        /*000c*/ 	.word	0x00000000
        /*0010*/ 	.short	0x0002
        /*0012*/ 	.short	0x0010
        /*0014*/ 	.byte	0x00, 0xf0, 0x11, 0x00


	//----- nvinfo : EIATTR_KPARAM_INFO
	.align		4
.L_10:
        /*0018*/ 	.byte	0x04, 0x17
        /*001a*/ 	.short	(.L_12 - .L_11)
.L_11:
        /*001c*/ 	.word	0x00000000
        /*0020*/ 	.short	0x0001
        /*0022*/ 	.short	0x0008
        /*0024*/ 	.byte	0x00, 0xf5, 0x21, 0x00


	//----- nvinfo : EIATTR_KPARAM_INFO
	.align		4
.L_12:
        /*0028*/ 	.byte	0x04, 0x17
        /*002a*/ 	.short	(.L_14 - .L_13)
.L_13:
        /*002c*/ 	.word	0x00000000
        /*0030*/ 	.short	0x0000
        /*0032*/ 	.short	0x0000
        /*0034*/ 	.byte	0x00, 0xf5, 0x21, 0x00


	//----- nvinfo : EIATTR_SPARSE_MMA_MASK
	.align		4
.L_14:
        /*0038*/ 	.byte	0x03, 0x50
        /*003a*/ 	.short	0x0000


	//----- nvinfo : EIATTR_MAXREG_COUNT
	.align		4
        /*003c*/ 	.byte	0x03, 0x1b
        /*003e*/ 	.short	0x00ff


	//----- nvinfo : EIATTR_MERCURY_ISA_VERSION
	.align		4
        /*0040*/ 	.byte	0x03, 0x5f
        /*0042*/ 	.short	0x0101


	//----- nvinfo : EIATTR_VRC_CTA_INIT_COUNT
	.align		4
        /*0044*/ 	.byte	0x02, 0x4a
	.zero		1
	.zero		1


	//----- nvinfo : EIATTR_EXIT_INSTR_OFFSETS
	.align		4
        /*0048*/ 	.byte	0x04, 0x1c
        /*004a*/ 	.short	(.L_16 - .L_15)


	//   ....[0]....
.L_15:
        /*004c*/ 	.word	0x00001080


	//   ....[1]....
        /*0050*/ 	.word	0x000010b0


	//----- nvinfo : EIATTR_CRS_STACK_SIZE
	.align		4
.L_16:
        /*0054*/ 	.byte	0x04, 0x1e
        /*0056*/ 	.short	(.L_18 - .L_17)
.L_17:
        /*0058*/ 	.word	0x00000000


	//----- nvinfo : EIATTR_CBANK_PARAM_SIZE
	.align		4
.L_18:
        /*005c*/ 	.byte	0x03, 0x19
        /*005e*/ 	.short	0x0014


	//----- nvinfo : EIATTR_PARAM_CBANK
	.align		4
        /*0060*/ 	.byte	0x04, 0x0a
        /*0062*/ 	.short	(.L_20 - .L_19)
	.align		4
.L_19:
        /*0064*/ 	.word	index@(.nv.constant0._Z5msortPiS_i)
        /*0068*/ 	.short	0x0380
        /*006a*/ 	.short	0x0014


	//----- nvinfo : EIATTR_SW_WAR
	.align		4
.L_20:
        /*006c*/ 	.byte	0x04, 0x36
        /*006e*/ 	.short	(.L_22 - .L_21)
.L_21:
        /*0070*/ 	.word	0x00000008
.L_22:


//--------------------- .nv.callgraph             --------------------------
	.section	.nv.callgraph,"",@"SHT_CUDA_CALLGRAPH"
	.align	4
	.sectionentsize	8
	.align		4
        /*0000*/ 	.word	0x00000000
	.align		4
        /*0004*/ 	.word	0xffffffff
	.align		4
        /*0008*/ 	.word	0x00000000
	.align		4
        /*000c*/ 	.word	0xfffffffe
	.align		4
        /*0010*/ 	.word	0x00000000
	.align		4
        /*0014*/ 	.word	0xfffffffd
	.align		4
        /*0018*/ 	.word	0x00000000
	.align		4
        /*001c*/ 	.word	0xfffffffc


//--------------------- .nv.constant4             --------------------------
	.section	.nv.constant4,"a",@progbits
	.align	8
	.align		8
.nv.constant4:
        /*0000*/ 	.dword	count


//--------------------- .text._Z5msortPiS_i       --------------------------
	.section	.text._Z5msortPiS_i,"ax",@progbits
	.align	128
        .global         _Z5msortPiS_i
        .type           _Z5msortPiS_i,@function
        .size           _Z5msortPiS_i,(.L_x_25 - _Z5msortPiS_i)
        .other          _Z5msortPiS_i,@"STO_CUDA_ENTRY STV_DEFAULT"
_Z5msortPiS_i:
.text._Z5msortPiS_i:
[----:B------:R-:W-:Y:S08]  /*0000*/  LDC R1, c[0x0][0x37c] ;  /* 0x0000df00ff017b82 */ /* 0x000ff00000000800 */
[----:B------:R-:W0:Y:S01]  /*0010*/  LDC R0, c[0x0][0x390] ;  /* 0x0000e400ff007b82 */ /* 0x000e220000000800 */
[----:B------:R-:W-:Y:S01]  /*0020*/  HFMA2 R5, -RZ, RZ, 1.443359375, -0.2030029296875 ;  /* 0x3dc6b27fff057431 */ /* 0x000fe200000001ff */
[----:B------:R-:W1:Y:S06]  /*0030*/  LDCU.64 UR12, c[0x0][0x358] ;  /* 0x00006b00ff0c77ac */ /* 0x000e6c0008000a00 */
[----:B------:R-:W2:Y:S08]  /*0040*/  S2UR UR4, SR_CTAID.X ;  /* 0x00000000000479c3 */ /* 0x000eb00000002500 */
[----:B------:R-:W2:Y:S01]  /*0050*/  LDC R12, c[0x0][0x360] ;  /* 0x0000d800ff0c7b82 */ /* 0x000ea20000000800 */
[----:B0-----:R-:W-:-:S02]  /*0060*/  I2FP.F32.S32 R2, R0 ;  /* 0x0000000000027245 */ /* 0x001fc40000201400 */
[----:B------:R-:W-:-:S03]  /*0070*/  ISETP.GE.AND P0, PT, R0, 0x1, PT ;  /* 0x000000010000780c */ /* 0x000fc60003f06270 */
[----:B------:R-:W-:-:S05]  /*0080*/  FMUL R3, R2, 8388608 ;  /* 0x4b00000002037820 */ /* 0x000fca0000400000 */
[----:B------:R-:W-:-:S05]  /*0090*/  FSEL R3, R3, R2, !P0 ;  /* 0x0000000203037208 */ /* 0x000fca0004000000 */
[----:B------:R-:W-:-:S05]  /*00a0*/  VIADD R0, R3, 0xc0cafb0d ;  /* 0xc0cafb0d03007836 */ /* 0x000fca0000000000 */
[----:B------:R-:W-:-:S05]  /*00b0*/  LOP3.LUT R4, R0, 0xff800000, RZ, 0xc0, !PT ;  /* 0xff80000000047812 */ /* 0x000fca00078ec0ff */
[----:B------:R-:W-:-:S04]  /*00c0*/  IMAD.IADD R0, R3, 0x1, -R4 ;  /* 0x0000000103007824 */ /* 0x000fc800078e0a04 */
[----:B------:R-:W-:Y:S01]  /*00d0*/  FADD R6, R0, -1 ;  /* 0xbf80000000067421 */ /* 0x000fe20000000000 */
[----:B------:R-:W-:Y:S02]  /*00e0*/  FSEL R0, RZ, -23, P0 ;  /* 0xc1b80000ff007808 */ /* 0x000fe40000000000 */
[----:B------:R-:W-:Y:S01]  /*00f0*/  ISETP.GT.U32.AND P0, PT, R3, 0x7f7fffff, PT ;  /* 0x7f7fffff0300780c */ /* 0x000fe20003f04070 */
[----:B------:R-:W-:-:S04]  /*0100*/  FFMA R5, R6, R5, -0.16845393180847167969 ;  /* 0xbe2c7f3006057423 */ /* 0x000fc80000000005 */
[----:B------:R-:W-:-:S04]  /*0110*/  FFMA R5, R6, R5, 0.1716887056827545166 ;  /* 0x3e2fcf2a06057423 */ /* 0x000fc80000000005 */
[----:B------:R-:W-:-:S04]  /*0120*/  FFMA R5, R6, R5, -0.17900948226451873779 ;  /* 0xbe374e4306057423 */ /* 0x000fc80000000005 */
[----:B------:R-:W-:-:S04]  /*0130*/  FFMA R5, R6, R5, 0.20512372255325317383 ;  /* 0x3e520bf406057423 */ /* 0x000fc80000000005 */
[----:B------:R-:W-:-:S04]  /*0140*/  FFMA R5, R6, R5, -0.24046532809734344482 ;  /* 0xbe763c8b06057423 */ /* 0x000fc80000000005 */
[----:B------:R-:W-:-:S04]  /*0150*/  FFMA R5, R6, R5, 0.28857114911079406738 ;  /* 0x3e93bf9906057423 */ /* 0x000fc80000000005 */
[----:B------:R-:W-:-:S04]  /*0160*/  FFMA R5, R6, R5, -0.36067417263984680176 ;  /* 0xbeb8aa4906057423 */ /* 0x000fc80000000005 */
[----:B------:R-:W-:-:S04]  /*0170*/  FFMA R5, R6, R5, 0.48089820146560668945 ;  /* 0x3ef6384a06057423 */ /* 0x000fc80000000005 */
[----:B------:R-:W-:-:S04]  /*0180*/  FFMA R5, R6, R5, -0.72134751081466674805 ;  /* 0xbf38aa3b06057423 */ /* 0x000fc80000000005 */
[C---:B------:R-:W-:Y:S01]  /*0190*/  FMUL R7, R6.reuse, R5 ;  /* 0x0000000506077220 */ /* 0x040fe20000400000 */
[----:B------:R-:W-:Y:S01]  /*01a0*/  I2FP.F32.S32 R5, R4 ;  /* 0x0000000400057245 */ /* 0x000fe20000201400 */
[----:B------:R-:W-:Y:S02]  /*01b0*/  IMAD.MOV.U32 R4, RZ, RZ, 0x7f800000 ;  /* 0x7f800000ff047424 */ /* 0x000fe400078e00ff */
[C---:B------:R-:W-:Y:S02]  /*01c0*/  FMUL R7, R6.reuse, R7 ;  /* 0x0000000706077220 */ /* 0x040fe40000400000 */
[----:B------:R-:W-:Y:S02]  /*01d0*/  FFMA R0, R5, 1.1920928955078125e-07, R0 ;  /* 0x3400000005007823 */ /* 0x000fe40000000000 */
[----:B------:R-:W-:Y:S01]  /*01e0*/  FFMA R7, R6, 1.4426950216293334961, R7 ;  /* 0x3fb8aa3b06077823 */ /* 0x000fe20000000007 */
[----:B------:R-:W2:Y:S03]  /*01f0*/  S2R R5, SR_TID.X ;  /* 0x0000000000057919 */ /* 0x000ea60000002100 */
[----:B------:R-:W-:Y:S01]  /*0200*/  FADD R7, R0, R7 ;  /* 0x0000000700077221 */ /* 0x000fe20000000000 */
[C---:B------:R-:W-:Y:S01]  /*0210*/  @P0 FFMA R7, R3.reuse, R4, +INF ;  /* 0x7f80000003070423 */ /* 0x040fe20000000004 */
[----:B------:R-:W-:-:S05]  /*0220*/  FSETP.NEU.AND P0, PT, R3, RZ, PT ;  /* 0x000000ff0300720b */ /* 0x000fca0003f0d000 */
[----:B------:R-:W0:Y:S02]  /*0230*/  FRND.CEIL R7, R7 ;  /* 0x0000000700077307 */ /* 0x000e240000209000 */
[----:B0-----:R-:W-:-:S06]  /*0240*/  FSEL R0, R7, -INF , P0 ;  /* 0xff80000007007808 */ /* 0x001fcc0000000000 */
[----:B------:R-:W0:Y:S01]  /*0250*/  F2I.TRUNC.NTZ R0, R0 ;  /* 0x0000000000007305 */ /* 0x000e22000020f100 */
[----:B--2---:R-:W-:Y:S01]  /*0260*/  IMAD R12, R12, UR4, R5 ;  /* 0x000000040c0c7c24 */ /* 0x004fe2000f8e0205 */
[----:B0-----:R-:W-:-:S13]  /*0270*/  ISETP.GE.AND P0, PT, R0, 0x1, PT ;  /* 0x000000010000780c */ /* 0x001fda0003f06270 */
[----:B-1----:R-:W-:Y:S05]  /*0280*/  @!P0 BRA `(.L_x_0) ;  /* 0x0000000c00788947 */ /* 0x002fea0003800000 */
[----:B------:R-:W0:Y:S01]  /*0290*/  LDCU.128 UR8, c[0x0][0x380] ;  /* 0x00007000ff0877ac */ /* 0x000e220008000c00 */
[----:B------:R-:W-:Y:S01]  /*02a0*/  FMUL R2, R2, 0.5 ;  /* 0x3f00000002027820 */ /* 0x000fe20000400000 */
[----:B------:R-:W-:Y:S01]  /*02b0*/  BSSY B2, `(.L_x_0) ;  /* 0x00000db000027945 */ /* 0x000fe20003800000 */
[----:B------:R-:W-:Y:S02]  /*02c0*/  CS2R R14, SRZ ;  /* 0x00000000000e7805 */ /* 0x000fe4000001ff00 */
[----:B------:R1:W2:Y:S01]  /*02d0*/  F2I.CEIL.NTZ R13, R2 ;  /* 0x00000002000d7305 */ /* 0x0002a2000020b100 */
[----:B0-----:R-:W-:Y:S02]  /*02e0*/  UIADD3 UR6, UP0, UPT, UR8, 0x8, URZ ;  /* 0x0000000808067890 */ /* 0x001fe4000ff1e0ff */
[----:B------:R-:W-:Y:S02]  /*02f0*/  UIADD3 UR4, UP1, UPT, UR10, 0x8, URZ ;  /* 0x000000080a047890 */ /* 0x000fe4000ff3e0ff */
[----:B------:R-:W-:-:S02]  /*0300*/  UIADD3.X UR7, UPT, UPT, URZ, UR9, URZ, UP0, !UPT ;  /* 0x00000009ff077290 */ /* 0x000fc400087fe4ff */
[----:B-12---:R-:W-:-:S12]  /*0310*/  UIADD3.X UR5, UPT, UPT, URZ, UR11, URZ, UP1, !UPT ;  /* 0x0000000bff057290 */ /* 0x006fd80008ffe4ff */
.L_x_23:
[----:B0-----:R-:W-:Y:S01]  /*0320*/  ISETP.GE.AND P0, PT, R12, R13, PT ;  /* 0x0000000d0c00720c */ /* 0x001fe20003f06270 */
[----:B------:R-:W-:-:S12]  /*0330*/  BSSY B1, `(.L_x_1) ;  /* 0x00000cf000017945 */ /* 0x000fd80003800000 */
[----:B-----5:R-:W-:Y:S05]  /*0340*/  @P0 BRA `(.L_x_2) ;  /* 0x0000000c00340947 */ /* 0x020fea0003800000 */
[----:B------:R-:W0:Y:S01]  /*0350*/  LDC R17, c[0x0][0x390] ;  /* 0x0000e400ff117b82 */ /* 0x000e220000000800 */
[----:B------:R-:W-:Y:S01]  /*0360*/  IMAD.MOV.U32 R2, RZ, RZ, 0x2 ;  /* 0x00000002ff027424 */ /* 0x000fe200078e00ff */
[----:B------:R-:W-:Y:S04]  /*0370*/  BSSY.RECONVERGENT B0, `(.L_x_3) ;  /* 0x00000b9000007945 */ /* 0x000fe80003800200 */
[----:B------:R-:W-:Y:S02]  /*0380*/  SHF.L.U32 R3, R2, R15, RZ ;  /* 0x0000000f02037219 */ /* 0x000fe400000006ff */
[----:B------:R-:W-:-:S03]  /*0390*/  MOV R2, 0x1 ;  /* 0x0000000100027802 */ /* 0x000fc60000000f00 */
[----:B------:R-:W-:Y:S01]  /*03a0*/  IMAD R16, R12, R3, RZ ;  /* 0x000000030c107224 */ /* 0x000fe200078e02ff */
[----:B------:R-:W-:-:S05]  /*03b0*/  SHF.L.U32 R23, R2, R15, RZ ;  /* 0x0000000f02177219 */ /* 0x000fca00000006ff */
[----:B------:R-:W-:-:S05]  /*03c0*/  IMAD.IADD R20, R16, 0x1, R23 ;  /* 0x0000000110147824 */ /* 0x000fca00078e0217 */
[----:B0-----:R-:W-:-:S13]  /*03d0*/  ISETP.GE.AND P0, PT, R20, R17, PT ;  /* 0x000000111400720c */ /* 0x001fda0003f06270 */
[----:B------:R-:W-:Y:S05]  /*03e0*/  @P0 BRA `(.L_x_4) ;  /* 0x0000000800c40947 */ /* 0x000fea0003800000 */
[----:B------:R-:W0:Y:S01]  /*03f0*/  LDC.64 R4, c[0x0][0x380] ;  /* 0x0000e000ff047b82 */ /* 0x000e220000000a00 */
[----:B------:R-:W-:Y:S01]  /*0400*/  ISETP.NE.AND P0, PT, R15, 0x1f, PT ;  /* 0x0000001f0f00780c */ /* 0x000fe20003f05270 */
[----:B------:R-:W-:Y:S01]  /*0410*/  BSSY.RECONVERGENT B3, `(.L_x_5) ;  /* 0x000001a000037945 */ /* 0x000fe20003800200 */
[----:B------:R-:W-:Y:S01]  /*0420*/  VIADDMNMX R17, R20, R23, R17, PT ;  /* 0x0000001714117246 */ /* 0x000fe20003800111 */
[--C-:B------:R-:W-:Y:S01]  /*0430*/  IMAD.MOV.U32 R21, RZ, RZ, R16.reuse ;  /* 0x000000ffff157224 */ /* 0x100fe200078e0010 */
[----:B------:R-:W-:Y:S01]  /*0440*/  MOV R18, R20 ;  /* 0x0000001400127202 */ /* 0x000fe20000000f00 */
[----:B------:R-:W-:Y:S02]  /*0450*/  IMAD.MOV.U32 R19, RZ, RZ, R16 ;  /* 0x000000ffff137224 */ /* 0x000fe400078e0010 */
[----:B------:R-:W1:Y:S06]  /*0460*/  LDC.64 R2, c[0x0][0x388] ;  /* 0x0000e200ff027b82 */ /* 0x000e6c0000000a00 */
[----:B------:R-:W-:Y:S05]  /*0470*/  @!P0 BRA `(.L_x_6) ;  /* 0x00000000004c8947 */ /* 0x000fea0003800000 */
.L_x_7:
[----:B0-----:R-:W-:-:S04]  /*0480*/  IMAD.WIDE R6, R21, 0x4, R4 ;  /* 0x0000000415067825 */ /* 0x001fc800078e0204 */
[C---:B------:R-:W-:Y:S02]  /*0490*/  IMAD.WIDE R8, R18.reuse, 0x4, R4 ;  /* 0x0000000412087825 */ /* 0x040fe400078e0204 */
[----:B------:R-:W2:Y:S04]  /*04a0*/  LDG.E R6, desc[UR12][R6.64] ;  /* 0x0000000c06067981 */ /* 0x000ea8000c1e1900 */
[----:B------:R-:W2:Y:S01]  /*04b0*/  LDG.E R9, desc[UR12][R8.64] ;  /* 0x0000000c08097981 */ /* 0x000ea2000c1e1900 */
[C---:B-1----:R-:W-:Y:S01]  /*04c0*/  IMAD.WIDE R10, R19.reuse, 0x4, R2 ;  /* 0x00000004130a7825 */ /* 0x042fe200078e0202 */
[----:B------:R-:W-:Y:S02]  /*04d0*/  IADD3 R22, PT, PT, R18, 0x1, RZ ;  /* 0x0000000112167810 */ /* 0x000fe40007ffe0ff */
[----:B------:R-:W-:Y:S01]  /*04e0*/  IADD3 R19, PT, PT, R19, 0x1, RZ ;  /* 0x0000000113137810 */ /* 0x000fe20007ffe0ff */
[----:B------:R-:W-:Y:S01]  /*04f0*/  VIADD R25, R21, 0x1 ;  /* 0x0000000115197836 */ /* 0x000fe20000000000 */
[----:B--2---:R-:W-:-:S02]  /*0500*/  ISETP.GE.AND P0, PT, R6, R9, PT ;  /* 0x000000090600720c */ /* 0x004fc40003f06270 */
[CC--:B------:R-:W-:Y:S02]  /*0510*/  ISETP.GE.AND P1, PT, R6.reuse, R9.reuse, PT ;  /* 0x000000090600720c */ /* 0x0c0fe40003f26270 */
[----:B------:R-:W-:-:S05]  /*0520*/  VIMNMX R27, PT, PT, R6, R9, PT ;  /* 0x00000009061b7248 */ /* 0x000fca0003fe0100 */
[----:B------:R2:W-:Y:S04]  /*0530*/  STG.E desc[UR12][R10.64], R27 ;  /* 0x0000001b0a007986 */ /* 0x0005e8000c10190c */
[----:B------:R-:W-:Y:S02]  /*0540*/  @!P0 IMAD.MOV R22, RZ, RZ, R18 ;  /* 0x000000ffff168224 */ /* 0x000fe400078e0212 */
[----:B------:R-:W-:Y:S02]  /*0550*/  @P1 IMAD.MOV R25, RZ, RZ, R21 ;  /* 0x000000ffff191224 */ /* 0x000fe400078e0215 */
[----:B------:R-:W-:Y:S01]  /*0560*/  IMAD.MOV.U32 R18, RZ, RZ, R22 ;  /* 0x000000ffff127224 */ /* 0x000fe200078e0016 */
[----:B------:R-:W-:Y:S01]  /*0570*/  ISETP.GE.AND P0, PT, R22, R17, PT ;  /* 0x000000111600720c */ /* 0x000fe20003f06270 */
[----:B------:R-:W-:Y:S01]  /*0580*/  IMAD.MOV.U32 R21, RZ, RZ, R25 ;  /* 0x000000ffff157224 */ /* 0x000fe200078e0019 */
[----:B------:R-:W-:-:S13]  /*0590*/  ISETP.LT.AND P1, PT, R25, R20, PT ;  /* 0x000000141900720c */ /* 0x000fda0003f21270 */
[----:B--2---:R-:W-:Y:S05]  /*05a0*/  @!P0 BRA P1, `(.L_x_7) ;  /* 0xfffffffc00b48947 */ /* 0x004fea000083ffff */
.L_x_6:
[----:B------:R-:W-:Y:S05]  /*05b0*/  BSYNC.RECONVERGENT B3 ;  /* 0x0000000000037941 */ /* 0x000fea0003800200 */
.L_x_5:
[----:B------:R-:W-:Y:S01]  /*05c0*/  ISETP.GE.AND P0, PT, R21, R20, PT ;  /* 0x000000141500720c */ /* 0x000fe20003f06270 */
[----:B------:R-:W-:Y:S01]  /*05d0*/  BSSY.RECONVERGENT B3, `(.L_x_8) ;  /* 0x0000035000037945 */ /* 0x000fe20003800200 */
[----:B------:R-:W-:-:S11]  /*05e0*/  MOV R6, R19 ;  /* 0x0000001300067202 */ /* 0x000fd60000000f00 */
[----:B------:R-:W-:Y:S05]  /*05f0*/  @P0 BRA `(.L_x_9) ;  /* 0x0000000000c80947 */ /* 0x000fea0003800000 */
[----:B-1----:R-:W-:Y:S01]  /*0600*/  IMAD.IADD R2, R20, 0x1, -R21 ;  /* 0x0000000114027824 */ /* 0x002fe200078e0a15 */
[----:B------:R-:W-:Y:S01]  /*0610*/  BSSY.RECONVERGENT B4, `(.L_x_10) ;  /* 0x0000019000047945 */ /* 0x000fe20003800200 */
[----:B------:R-:W-:Y:S01]  /*0620*/  IMAD.MOV.U32 R6, RZ, RZ, R19 ;  /* 0x000000ffff067224 */ /* 0x000fe200078e0013 */
[----:B------:R-:W-:Y:S02]  /*0630*/  MOV R7, R21 ;  /* 0x0000001500077202 */ /* 0x000fe40000000f00 */
[----:B------:R-:W-:-:S13]  /*0640*/  LOP3.LUT P0, R8, R2, 0x3, RZ, 0xc0, !PT ;  /* 0x0000000302087812 */ /* 0x000fda000780c0ff */
[----:B------:R-:W-:Y:S05]  /*0650*/  @!P0 BRA `(.L_x_11) ;  /* 0x0000000000508947 */ /* 0x000fea0003800000 */
[----:B------:R-:W1:Y:S08]  /*0660*/  LDC.64 R2, c[0x0][0x380] ;  /* 0x0000e000ff027b82 */ /* 0x000e700000000a00 */
[----:B0-----:R-:W0:Y:S01]  /*0670*/  LDC.64 R4, c[0x0][0x388] ;  /* 0x0000e200ff047b82 */ /* 0x001e220000000a00 */
[----:B-1----:R-:W-:-:S05]  /*0680*/  IMAD.WIDE R2, R21, 0x4, R2 ;  /* 0x0000000415027825 */ /* 0x002fca00078e0202 */
[----:B------:R-:W2:Y:S01]  /*0690*/  LDG.E R9, desc[UR12][R2.64] ;  /* 0x0000000c02097981 */ /* 0x000ea2000c1e1900 */
[----:B------:R-:W-:Y:S01]  /*06a0*/  ISETP.NE.AND P0, PT, R8, 0x1, PT ;  /* 0x000000010800780c */ /* 0x000fe20003f05270 */
[----:B------:R-:W-:Y:S01]  /*06b0*/  VIADD R7, R21, 0x1 ;  /* 0x0000000115077836 */ /* 0x000fe20000000000 */
[C---:B------:R-:W-:Y:S01]  /*06c0*/  IADD3 R6, PT, PT, R19.reuse, 0x1, RZ ;  /* 0x0000000113067810 */ /* 0x040fe20007ffe0ff */
[----:B0-----:R-:W-:-:S05]  /*06d0*/  IMAD.WIDE R4, R19, 0x4, R4 ;  /* 0x0000000413047825 */ /* 0x001fca00078e0204 */
[----:B--2---:R1:W-:Y:S05]  /*06e0*/  STG.E desc[UR12][R4.64], R9 ;  /* 0x0000000904007986 */ /* 0x0043ea000c10190c */
[----:B------:R-:W-:Y:S05]  /*06f0*/  @!P0 BRA `(.L_x_11) ;  /* 0x0000000000288947 */ /* 0x000fea0003800000 */
[----:B-1----:R-:W2:Y:S01]  /*0700*/  LDG.E R9, desc[UR12][R2.64+0x4] ;  /* 0x0000040c02097981 */ /* 0x002ea2000c1e1900 */
[----:B------:R-:W-:Y:S01]  /*0710*/  ISETP.NE.AND P0, PT, R8, 0x2, PT ;  /* 0x000000020800780c */ /* 0x000fe20003f05270 */
[----:B------:R-:W-:Y:S01]  /*0720*/  VIADD R7, R21, 0x2 ;  /* 0x0000000215077836 */ /* 0x000fe20000000000 */
[----:B------:R-:W-:Y:S01]  /*0730*/  IADD3 R6, PT, PT, R19, 0x2, RZ ;  /* 0x0000000213067810 */ /* 0x000fe20007ffe0ff */
[----:B--2---:R2:W-:Y:S10]  /*0740*/  STG.E desc[UR12][R4.64+0x4], R9 ;  /* 0x0000040904007986 */ /* 0x0045f4000c10190c */
[----:B------:R-:W-:Y:S05]  /*0750*/  @!P0 BRA `(.L_x_11) ;  /* 0x0000000000108947 */ /* 0x000fea0003800000 */
[----:B------:R-:W3:Y:S01]  /*0760*/  LDG.E R3, desc[UR12][R2.64+0x8] ;  /* 0x0000080c02037981 */ /* 0x000ee2000c1e1900 */
[----:B------:R-:W-:Y:S01]  /*0770*/  VIADD R6, R19, 0x3 ;  /* 0x0000000313067836 */ /* 0x000fe20000000000 */
[----:B------:R-:W-:Y:S02]  /*0780*/  IADD3 R7, PT, PT, R21, 0x3, RZ ;  /* 0x0000000315077810 */ /* 0x000fe40007ffe0ff */
[----:B---3--:R3:W-:Y:S05]  /*0790*/  STG.E desc[UR12][R4.64+0x8], R3 ;  /* 0x0000080304007986 */ /* 0x0087ea000c10190c */
.L_x_11:
[----:B------:R-:W-:Y:S05]  /*07a0*/  BSYNC.RECONVERGENT B4 ;  /* 0x0000000000047941 */ /* 0x000fea0003800200 */
.L_x_10:
[----:B------:R-:W-:-:S05]  /*07b0*/  IMAD.IADD R2, R21, 0x1, -R20 ;  /* 0x0000000115027824 */ /* 0x000fca00078e0a14 */
[----:B------:R-:W-:-:S13]  /*07c0*/  ISETP.GT.U32.AND P0, PT, R2, -0x4, PT ;  /* 0xfffffffc0200780c */ /* 0x000fda0003f04070 */
[----:B------:R-:W-:Y:S05]  /*07d0*/  @P0 BRA `(.L_x_9) ;  /* 0x0000000000500947 */ /* 0x000fea0003800000 */
[----:B------:R-:W-:-:S07]  /*07e0*/  IADD3 R23, PT, PT, -R23, R7, -R16 ;  /* 0x0000000717177210 */ /* 0x000fce0007ffe910 */
.L_x_12:
[----:B------:R-:W-:Y:S01]  /*07f0*/  MOV R2, UR6 ;  /* 0x0000000600027c02 */ /* 0x000fe20008000f00 */
[----:B---3--:R-:W-:-:S04]  /*0800*/  IMAD.U32 R3, RZ, RZ, UR7 ;  /* 0x00000007ff037e24 */ /* 0x008fc8000f8e00ff */
[----:B------:R-:W-:-:S05]  /*0810*/  IMAD.WIDE R2, R7, 0x4, R2 ;  /* 0x0000000407027825 */ /* 0x000fca00078e0202 */
[----:B-12-4-:R-:W2:Y:S01]  /*0820*/  LDG.E R9, desc[UR12][R2.64+-0x8] ;  /* 0xfffff80c02097981 */ /* 0x016ea2000c1e1900 */
[----:B0-----:R-:W-:Y:S01]  /*0830*/  MOV R4, UR4 ;  /* 0x0000000400047c02 */ /* 0x001fe20008000f00 */
[----:B------:R-:W-:-:S04]  /*0840*/  IMAD.U32 R5, RZ, RZ, UR5 ;  /* 0x00000005ff057e24 */ /* 0x000fc8000f8e00ff */
[----:B------:R-:W-:-:S05]  /*0850*/  IMAD.WIDE R4, R6, 0x4, R4 ;  /* 0x0000000406047825 */ /* 0x000fca00078e0204 */
[----:B--2---:R4:W-:Y:S04]  /*0860*/  STG.E desc[UR12][R4.64+-0x8], R9 ;  /* 0xfffff80904007986 */ /* 0x0049e8000c10190c */
[----:B------:R-:W2:Y:S04]  /*0870*/  LDG.E R11, desc[UR12][R2.64+-0x4] ;  /* 0xfffffc0c020b7981 */ /* 0x000ea8000c1e1900 */
[----:B--2---:R4:W-:Y:S04]  /*0880*/  STG.E desc[UR12][R4.64+-0x4], R11 ;  /* 0xfffffc0b04007986 */ /* 0x0049e8000c10190c */
[----:B------:R-:W2:Y:S04]  /*0890*/  LDG.E R19, desc[UR12][R2.64] ;  /* 0x0000000c02137981 */ /* 0x000ea8000c1e1900 */
[----:B--2---:R4:W-:Y:S04]  /*08a0*/  STG.E desc[UR12][R4.64], R19 ;  /* 0x0000001304007986 */ /* 0x0049e8000c10190c */
[----:B------:R-:W2:Y:S01]  /*08b0*/  LDG.E R21, desc[UR12][R2.64+0x4] ;  /* 0x0000040c02157981 */ /* 0x000ea2000c1e1900 */
[----:B------:R-:W-:Y:S01]  /*08c0*/  IADD3 R23, PT, PT, R23, 0x4, RZ ;  /* 0x0000000417177810 */ /* 0x000fe20007ffe0ff */
[----:B------:R-:W-:Y:S01]  /*08d0*/  VIADD R7, R7, 0x4 ;  /* 0x0000000407077836 */ /* 0x000fe20000000000 */
[----:B------:R-:W-:-:S02]  /*08e0*/  IADD3 R6, PT, PT, R6, 0x4, RZ ;  /* 0x0000000406067810 */ /* 0x000fc40007ffe0ff */
[----:B------:R-:W-:Y:S01]  /*08f0*/  ISETP.NE.AND P0, PT, R23, RZ, PT ;  /* 0x000000ff1700720c */ /* 0x000fe20003f05270 */
[----:B--2---:R4:W-:-:S12]  /*0900*/  STG.E desc[UR12][R4.64+0x4], R21 ;  /* 0x0000041504007986 */ /* 0x0049d8000c10190c */
[----:B------:R-:W-:Y:S05]  /*0910*/  @P0 BRA `(.L_x_12) ;  /* 0xfffffffc00b40947 */ /* 0x000fea000383ffff */
.L_x_9:
[----:B------:R-:W-:Y:S05]  /*0920*/  BSYNC.RECONVERGENT B3 ;  /* 0x0000000000037941 */ /* 0x000fea0003800200 */
.L_x_8:
[----:B------:R-:W-:Y:S01]  /*0930*/  ISETP.GE.AND P0, PT, R18, R17, PT ;  /* 0x000000111200720c */ /* 0x000fe20003f06270 */
[----:B------:R-:W-:-:S12]  /*0940*/  BSSY.RECONVERGENT B3, `(.L_x_13) ;  /* 0x0000030000037945 */ /* 0x000fd80003800200 */
[----:B------:R-:W-:Y:S05]  /*0950*/  @P0 BRA `(.L_x_14) ;  /* 0x0000000000b80947 */ /* 0x000fea0003800000 */
[--C-:B-1----:R-:W-:Y:S01]  /*0960*/  IMAD.IADD R2, R17, 0x1, -R18.reuse ;  /* 0x0000000111027824 */ /* 0x102fe200078e0a12 */
[----:B------:R-:W-:Y:S01]  /*0970*/  BSSY.RECONVERGENT B4, `(.L_x_15) ;  /* 0x0000019000047945 */ /* 0x000fe20003800200 */
[----:B------:R-:W-:Y:S01]  /*0980*/  MOV R7, R6 ;  /* 0x0000000600077202 */ /* 0x000fe20000000f00 */
[----:B------:R-:W-:Y:S02]  /*0990*/  IMAD.MOV.U32 R8, RZ, RZ, R18 ;  /* 0x000000ffff087224 */ /* 0x000fe400078e0012 */
[----:B------:R-:W-:-:S13]  /*09a0*/  LOP3.LUT P0, R10, R2, 0x3, RZ, 0xc0, !PT ;  /* 0x00000003020a7812 */ /* 0x000fda000780c0ff */
[----:B------:R-:W-:Y:S05]  /*09b0*/  @!P0 BRA `(.L_x_16) ;  /* 0x0000000000508947 */ /* 0x000fea0003800000 */
[----:B---3--:R-:W1:Y:S08]  /*09c0*/  LDC.64 R2, c[0x0][0x380] ;  /* 0x0000e000ff027b82 */ /* 0x008e700000000a00 */
[----:B0-2-4-:R-:W0:Y:S01]  /*09d0*/  LDC.64 R4, c[0x0][0x388] ;  /* 0x0000e200ff047b82 */ /* 0x015e220000000a00 */
[----:B-1----:R-:W-:-:S05]  /*09e0*/  IMAD.WIDE R2, R18, 0x4, R2 ;  /* 0x0000000412027825 */ /* 0x002fca00078e0202 */
[----:B------:R-:W2:Y:S01]  /*09f0*/  LDG.E R9, desc[UR12][R2.64] ;  /* 0x0000000c02097981 */ /* 0x000ea2000c1e1900 */
[----:B------:R-:W-:Y:S01]  /*0a00*/  ISETP.NE.AND P0, PT, R10, 0x1, PT ;  /* 0x000000010a00780c */ /* 0x000fe20003f05270 */
[----:B------:R-:W-:Y:S01]  /*0a10*/  VIADD R7, R6, 0x1 ;  /* 0x0000000106077836 */ /* 0x000fe20000000000 */
[----:B------:R-:W-:Y:S01]  /*0a20*/  IADD3 R8, PT, PT, R18, 0x1, RZ ;  /* 0x0000000112087810 */ /* 0x000fe20007ffe0ff */
        /* <DEDUP_REMOVED lines=9> */
[----:B------:R-:W2:Y:S01]  /*0ac0*/  LDG.E R3, desc[UR12][R2.64+0x8] ;  /* 0x0000080c02037981 */ /* 0x000ea2000c1e1900 */
[----:B------:R-:W-:Y:S01]  /*0ad0*/  IADD3 R7, PT, PT, R6, 0x3, RZ ;  /* 0x0000000306077810 */ /* 0x000fe20007ffe0ff */
[----:B------:R-:W-:Y:S02]  /*0ae0*/  VIADD R8, R18, 0x3 ;  /* 0x0000000312087836 */ /* 0x000fe40000000000 */
[----:B--2---:R1:W-:Y:S05]  /*0af0*/  STG.E desc[UR12][R4.64+0x8], R3 ;  /* 0x0000080304007986 */ /* 0x0043ea000c10190c */
.L_x_16:
[----:B------:R-:W-:Y:S05]  /*0b00*/  BSYNC.RECONVERGENT B4 ;  /* 0x0000000000047941 */ /* 0x000fea0003800200 */
.L_x_15:
[----:B------:R-:W-:-:S04]  /*0b10*/  IADD3 R2, PT, PT, -R17, R18, RZ ;  /* 0x0000001211027210 */ /* 0x000fc80007ffe1ff */
[----:B------:R-:W-:-:S13]  /*0b20*/  ISETP.GT.U32.AND P0, PT, R2, -0x4, PT ;  /* 0xfffffffc0200780c */ /* 0x000fda0003f04070 */
[----:B------:R-:W-:Y:S05]  /*0b30*/  @P0 BRA `(.L_x_14) ;  /* 0x0000000000400947 */ /* 0x000fea0003800000 */
.L_x_17:
[----:B-1-3--:R-:W1:Y:S08]  /*0b40*/  LDC.64 R2, c[0x0][0x380] ;  /* 0x0000e000ff027b82 */ /* 0x00ae700000000a00 */
[----:B0-2-4-:R-:W0:Y:S01]  /*0b50*/  LDC.64 R4, c[0x0][0x388] ;  /* 0x0000e200ff047b82 */ /* 0x015e220000000a00 */
[----:B-1----:R-:W-:-:S05]  /*0b60*/  IMAD.WIDE R2, R8, 0x4, R2 ;  /* 0x0000000408027825 */ /* 0x002fca00078e0202 */
[----:B------:R-:W2:Y:S01]  /*0b70*/  LDG.E R9, desc[UR12][R2.64] ;  /* 0x0000000c02097981 */ /* 0x000ea2000c1e1900 */
[----:B0-----:R-:W-:-:S05]  /*0b80*/  IMAD.WIDE R4, R7, 0x4, R4 ;  /* 0x0000000407047825 */ /* 0x001fca00078e0204 */
[----:B--2---:R0:W-:Y:S04]  /*0b90*/  STG.E desc[UR12][R4.64], R9 ;  /* 0x0000000904007986 */ /* 0x0041e8000c10190c */
[----:B------:R-:W2:Y:S04]  /*0ba0*/  LDG.E R11, desc[UR12][R2.64+0x4] ;  /* 0x0000040c020b7981 */ /* 0x000ea8000c1e1900 */
[----:B--2---:R0:W-:Y:S04]  /*0bb0*/  STG.E desc[UR12][R4.64+0x4], R11 ;  /* 0x0000040b04007986 */ /* 0x0041e8000c10190c */
[----:B------:R-:W2:Y:S04]  /*0bc0*/  LDG.E R19, desc[UR12][R2.64+0x8] ;  /* 0x0000080c02137981 */ /* 0x000ea8000c1e1900 */
[----:B--2---:R0:W-:Y:S04]  /*0bd0*/  STG.E desc[UR12][R4.64+0x8], R19 ;  /* 0x0000081304007986 */ /* 0x0041e8000c10190c */
[----:B------:R-:W2:Y:S01]  /*0be0*/  LDG.E R21, desc[UR12][R2.64+0xc] ;  /* 0x00000c0c02157981 */ /* 0x000ea2000c1e1900 */
[----:B------:R-:W-:Y:S01]  /*0bf0*/  VIADD R8, R8, 0x4 ;  /* 0x0000000408087836 */ /* 0x000fe20000000000 */
[----:B------:R-:W-:-:S04]  /*0c00*/  IADD3 R7, PT, PT, R7, 0x4, RZ ;  /* 0x0000000407077810 */ /* 0x000fc80007ffe0ff */
[----:B------:R-:W-:Y:S01]  /*0c10*/  ISETP.NE.AND P0, PT, R8, R17, PT ;  /* 0x000000110800720c */ /* 0x000fe20003f05270 */
[----:B--2---:R0:W-:-:S12]  /*0c20*/  STG.E desc[UR12][R4.64+0xc], R21 ;  /* 0x00000c1504007986 */ /* 0x0041d8000c10190c */
[----:B------:R-:W-:Y:S05]  /*0c30*/  @P0 BRA `(.L_x_17) ;  /* 0xfffffffc00c00947 */ /* 0x000fea000383ffff */
.L_x_14:
[----:B------:R-:W-:Y:S05]  /*0c40*/  BSYNC.RECONVERGENT B3 ;  /* 0x0000000000037941 */ /* 0x000fea0003800200 */
.L_x_13:
[----:B------:R-:W-:-:S13]  /*0c50*/  ISETP.GE.AND P0, PT, R16, R17, PT ;  /* 0x000000111000720c */ /* 0x000fda0003f06270 */
[----:B------:R-:W-:Y:S05]  /*0c60*/  @P0 BRA `(.L_x_4) ;  /* 0x0000000000a40947 */ /* 0x000fea0003800000 */
[----:B-1----:R-:W-:Y:S01]  /*0c70*/  IMAD.IADD R2, R17, 0x1, -R16 ;  /* 0x0000000111027824 */ /* 0x002fe200078e0a10 */
[----:B------:R-:W-:Y:S01]  /*0c80*/  BSSY.RECONVERGENT B3, `(.L_x_18) ;  /* 0x0000015000037945 */ /* 0x000fe20003800200 */
[----:B------:R-:W-:-:S03]  /*0c90*/  MOV R7, R16 ;  /* 0x0000001000077202 */ /* 0x000fc60000000f00 */
[----:B------:R-:W-:-:S13]  /*0ca0*/  LOP3.LUT P0, R6, R2, 0x3, RZ, 0xc0, !PT ;  /* 0x0000000302067812 */ /* 0x000fda000780c0ff */
[----:B------:R-:W-:Y:S05]  /*0cb0*/  @!P0 BRA `(.L_x_19) ;  /* 0x0000000000448947 */ /* 0x000fea0003800000 */
[----:B---3--:R-:W1:Y:S08]  /*0cc0*/  LDC.64 R2, c[0x0][0x388] ;  /* 0x0000e200ff027b82 */ /* 0x008e700000000a00 */
[----:B0-2-4-:R-:W0:Y:S01]  /*0cd0*/  LDC.64 R4, c[0x0][0x380] ;  /* 0x0000e000ff047b82 */ /* 0x015e220000000a00 */
[----:B-1----:R-:W-:-:S05]  /*0ce0*/  IMAD.WIDE R2, R16, 0x4, R2 ;  /* 0x0000000410027825 */ /* 0x002fca00078e0202 */
[----:B------:R-:W2:Y:S01]  /*0cf0*/  LDG.E R9, desc[UR12][R2.64] ;  /* 0x0000000c02097981 */ /* 0x000ea2000c1e1900 */
[----:B------:R-:W-:Y:S01]  /*0d00*/  ISETP.NE.AND P0, PT, R6, 0x1, PT ;  /* 0x000000010600780c */ /* 0x000fe20003f05270 */
[C---:B------:R-:W-:Y:S02]  /*0d10*/  VIADD R7, R16.reuse, 0x1 ;  /* 0x0000000110077836 */ /* 0x040fe40000000000 */
[----:B0-----:R-:W-:-:S05]  /*0d20*/  IMAD.WIDE R4, R16, 0x4, R4 ;  /* 0x0000000410047825 */ /* 0x001fca00078e0204 */
[----:B--2---:R1:W-:Y:S05]  /*0d30*/  STG.E desc[UR12][R4.64], R9 ;  /* 0x0000000904007986 */ /* 0x0043ea000c10190c */
[----:B------:R-:W-:Y:S05]  /*0d40*/  @!P0 BRA `(.L_x_19) ;  /* 0x0000000000208947 */ /* 0x000fea0003800000 */
[----:B-1----:R-:W2:Y:S01]  /*0d50*/  LDG.E R9, desc[UR12][R2.64+0x4] ;  /* 0x0000040c02097981 */ /* 0x002ea2000c1e1900 */
[----:B------:R-:W-:Y:S02]  /*0d60*/  ISETP.NE.AND P0, PT, R6, 0x2, PT ;  /* 0x000000020600780c */ /* 0x000fe40003f05270 */
[----:B------:R-:W-:Y:S01]  /*0d70*/  IADD3 R7, PT, PT, R16, 0x2, RZ ;  /* 0x0000000210077810 */ /* 0x000fe20007ffe0ff */
[----:B--2---:R0:W-:Y:S10]  /*0d80*/  STG.E desc[UR12][R4.64+0x4], R9 ;  /* 0x0000040904007986 */ /* 0x0041f4000c10190c */
[----:B------:R-:W-:Y:S05]  /*0d90*/  @!P0 BRA `(.L_x_19) ;  /* 0x00000000000c8947 */ /* 0x000fea0003800000 */
[----:B------:R-:W2:Y:S01]  /*0da0*/  LDG.E R3, desc[UR12][R2.64+0x8] ;  /* 0x0000080c02037981 */ /* 0x000ea2000c1e1900 */
[----:B------:R-:W-:-:S03]  /*0db0*/  VIADD R7, R16, 0x3 ;  /* 0x0000000310077836 */ /* 0x000fc60000000000 */
[----:B--2---:R1:W-:Y:S04]  /*0dc0*/  STG.E desc[UR12][R4.64+0x8], R3 ;  /* 0x0000080304007986 */ /* 0x0043e8000c10190c */
.L_x_19:
[----:B------:R-:W-:Y:S05]  /*0dd0*/  BSYNC.RECONVERGENT B3 ;  /* 0x0000000000037941 */ /* 0x000fea0003800200 */
.L_x_18:
[----:B------:R-:W-:-:S04]  /*0de0*/  IADD3 R2, PT, PT, R16, -R17, RZ ;  /* 0x8000001110027210 */ /* 0x000fc80007ffe0ff */
[----:B------:R-:W-:-:S13]  /*0df0*/  ISETP.GT.U32.AND P0, PT, R2, -0x4, PT ;  /* 0xfffffffc0200780c */ /* 0x000fda0003f04070 */
[----:B------:R-:W-:Y:S05]  /*0e00*/  @P0 BRA `(.L_x_4) ;  /* 0x00000000003c0947 */ /* 0x000fea0003800000 */
.L_x_20:
        /* <DEDUP_REMOVED lines=11> */
[----:B------:R-:W-:-:S05]  /*0ec0*/  VIADD R7, R7, 0x4 ;  /* 0x0000000407077836 */ /* 0x000fca0000000000 */
[----:B------:R-:W-:Y:S01]  /*0ed0*/  ISETP.NE.AND P0, PT, R7, R17, PT ;  /* 0x000000110700720c */ /* 0x000fe20003f05270 */
[----:B--2---:R0:W-:-:S12]  /*0ee0*/  STG.E desc[UR12][R4.64+0xc], R21 ;  /* 0x00000c1504007986 */ /* 0x0041d8000c10190c */
[----:B------:R-:W-:Y:S05]  /*0ef0*/  @P0 BRA `(.L_x_20) ;  /* 0xfffffffc00c40947 */ /* 0x000fea000383ffff */
.L_x_4:
[----:B------:R-:W-:Y:S05]  /*0f00*/  BSYNC.RECONVERGENT B0 ;  /* 0x0000000000007941 */ /* 0x000fea0003800200 */
.L_x_3:
[----:B-1-3--:R-:W1:Y:S01]  /*0f10*/  LDC.64 R2, c[0x4][RZ] ;  /* 0x01000000ff027b82 */ /* 0x00ae620000000a00 */
[----:B0-2-4-:R-:W-:Y:S01]  /*0f20*/  HFMA2 R5, -RZ, RZ, 2, 0 ;  /* 0x40000000ff057431 */ /* 0x015fe200000001ff */
[----:B------:R-:W-:Y:S06]  /*0f30*/  MEMBAR.SC.GPU ;  /* 0x0000000000007992 */ /* 0x000fec0000002000 */
[----:B------:R-:W-:-:S00]  /*0f40*/  ERRBAR ;  /* 0x00000000000079ab */ /* 0x000fc00000000000 */
[----:B------:R-:W-:Y:S06]  /*0f50*/  CGAERRBAR ;  /* 0x00000000000075ab */ /* 0x000fec0000000000 */
[----:B------:R-:W-:Y:S04]  /*0f60*/  CCTL.IVALL ;  /* 0x00000000ff00798f */ /* 0x000fe80002000000 */
[----:B-1----:R0:W5:Y:S01]  /*0f70*/  ATOMG.E.INC.STRONG.GPU PT, RZ, desc[UR12][R2.64], R5 ;  /* 0x8000000502ff79a8 */ /* 0x00216200099ef10c */
[----:B------:R-:W-:Y:S01]  /*0f80*/  BSSY B0, `(.L_x_21) ;  /* 0x0000006000007945 */ /* 0x000fe20003800000 */
[----:B------:R-:W-:-:S07]  /*0f90*/  IMAD.IADD R14, R13, 0x1, R14 ;  /* 0x000000010d0e7824 */ /* 0x000fce00078e020e */
.L_x_22:
[----:B0-----:R-:W2:Y:S01]  /*0fa0*/  LDG.E.STRONG.SYS R5, desc[UR12][R2.64] ;  /* 0x0000000c02057981 */ /* 0x001ea2000c1f5900 */
[----:B------:R-:W-:Y:S05]  /*0fb0*/  YIELD ;  /* 0x0000000000007946 */ /* 0x000fea0003800000 */
[----:B--2---:R-:W-:-:S13]  /*0fc0*/  ISETP.GE.U32.AND P0, PT, R5, R14, PT ;  /* 0x0000000e0500720c */ /* 0x004fda0003f06070 */
[----:B------:R-:W-:Y:S05]  /*0fd0*/  @!P0 BRA `(.L_x_22) ;  /* 0xfffffffc00f08947 */ /* 0x000fea000383ffff */
[----:B------:R-:W-:Y:S05]  /*0fe0*/  BSYNC B0 ;  /* 0x0000000000007941 */ /* 0x000fea0003800000 */
.L_x_21:
[----:B------:R-:W-:-:S05]  /*0ff0*/  I2FP.F32.S32 R13, R13 ;  /* 0x0000000d000d7245 */ /* 0x000fca0000201400 */
[----:B------:R-:W-:-:S06]  /*1000*/  FMUL R13, R13, 0.5 ;  /* 0x3f0000000d0d7820 */ /* 0x000fcc0000400000 */
[----:B------:R-:W0:Y:S02]  /*1010*/  F2I.CEIL.NTZ R13, R13 ;  /* 0x0000000d000d7305 */ /* 0x000e24000020b100 */
.L_x_2:
[----:B------:R-:W-:Y:S05]  /*1020*/  BSYNC B1 ;  /* 0x0000000000017941 */ /* 0x000fea0003800000 */
.L_x_1:
[----:B------:R-:W-:-:S04]  /*1030*/  IADD3 R15, PT, PT, R15, 0x1, RZ ;  /* 0x000000010f0f7810 */ /* 0x000fc80007ffe0ff */
[----:B------:R-:W-:-:S13]  /*1040*/  ISETP.NE.AND P0, PT, R15, R0, PT ;  /* 0x000000000f00720c */ /* 0x000fda0003f05270 */
[----:B------:R-:W-:Y:S05]  /*1050*/  @P0 BRA `(.L_x_23) ;  /* 0xfffffff000b00947 */ /* 0x000fea000383ffff */
[----:B------:R-:W-:Y:S05]  /*1060*/  BSYNC B2 ;  /* 0x0000000000027941 */ /* 0x000fea0003800000 */
.L_x_0:
[----:B------:R-:W-:-:S13]  /*1070*/  ISETP.NE.AND P0, PT, R12, RZ, PT ;  /* 0x000000ff0c00720c */ /* 0x000fda0003f05270 */
[----:B------:R-:W-:Y:S05]  /*1080*/  @P0 EXIT ;  /* 0x000000000000094d */ /* 0x000fea0003800000 */
[----:B------:R-:W1:Y:S02]  /*1090*/  LDC.64 R2, c[0x4][RZ] ;  /* 0x01000000ff027b82 */ /* 0x000e640000000a00 */
[----:B-1----:R-:W-:Y:S01]  /*10a0*/  STG.E.STRONG.SYS desc[UR12][R2.64], RZ ;  /* 0x000000ff02007986 */ /* 0x002fe2000c11590c */
[----:B------:R-:W-:Y:S05]  /*10b0*/  EXIT ;  /* 0x000000000000794d */ /* 0x000fea0003800000 */
.L_x_24:
[----:B------:R-:W-:-:S00]  /*10c0*/  BRA `(.L_x_24) ;  /* 0xfffffffc00fc7947 */ /* 0x000fc0000383ffff */
[----:B------:R-:W-:-:S00]  /*10d0*/  NOP ;  /* 0x0000000000007918 */ /* 0x000fc00000000000 */
        /* <DEDUP_REMOVED lines=10> */
.L_x_25:


//--------------------- .nv.shared.reserved.0     --------------------------
	.section	.nv.shared.reserved.0,"aw",@nobits
	.weak		__nv_reservedSMEM_offset_0_alias
	.size		__nv_reservedSMEM_offset_0_alias, 0, 64
	.other		__nv_reservedSMEM_offset_0_alias,@"STO_CUDA_RESERVED_SHARED STV_DEFAULT"
__nv_reservedSMEM_offset_0_alias:
	.zero		0
	.zero		64


//--------------------- .nv.global                --------------------------
	.section	.nv.global,"aw",@nobits
	.align	4
.nv.global:
	.type		count,@object
	.size		count,(.L_0 - count)
count:
	.zero		4
.L_0:


//--------------------- .nv.constant0._Z5msortPiS_i --------------------------
	.section	.nv.constant0._Z5msortPiS_i,"a",@progbits
	.sectionflags	@""
	.align	4
.nv.constant0._Z5msortPiS_i:
	.zero		916


//--------------------- SYMBOLS --------------------------

	.type		.nv.reservedSmem.offset0,@object
	.size		.nv.reservedSmem.offset0,0x4
